	.headerflags	@"EF_CUDA_TEXMODE_UNIFIED EF_CUDA_64BIT_ADDRESS EF_CUDA_ACCELERATORS EF_CUDA_SM90 EF_CUDA_VIRTUAL_SM(EF_CUDA_SM90)"
	.elftype	@"ET_EXEC"


//--------------------- .nv.info                  --------------------------
	.section	.nv.info,"",@"SHT_CUDA_INFO"
	.align	4


	//----- nvinfo : EIATTR_REGCOUNT
	.align		4
        /*0000*/ 	.byte	0x04, 0x2f
        /*0002*/ 	.short	(.L_3 - .L_2)
	.align		4
.L_2:
        /*0004*/ 	.word	index@(triton_poi_fused__native_batch_norm_legit_no_training__unsafe_index_add_mul_native_batch_norm_backward_relu_sub_10)
        /*0008*/ 	.word	0x00000020


	//----- nvinfo : EIATTR_MIN_STACK_SIZE
	.align		4
.L_3:
        /*000c*/ 	.byte	0x04, 0x12
        /*000e*/ 	.short	(.L_5 - .L_4)
	.align		4
.L_4:
        /*0010*/ 	.word	index@(triton_poi_fused__native_batch_norm_legit_no_training__unsafe_index_add_mul_native_batch_norm_backward_relu_sub_10)
        /*0014*/ 	.word	0x00000000


	//----- nvinfo : EIATTR_FRAME_SIZE
	.align		4
.L_5:
        /*0018*/ 	.byte	0x04, 0x11
        /*001a*/ 	.short	(.L_7 - .L_6)
	.align		4
.L_6:
        /*001c*/ 	.word	index@(triton_poi_fused__native_batch_norm_legit_no_training__unsafe_index_add_mul_native_batch_norm_backward_relu_sub_10)
        /*0020*/ 	.word	0x00000000


	//----- nvinfo : EIATTR_MIN_STACK_SIZE
	.align		4
.L_7:
        /*0024*/ 	.byte	0x04, 0x12
        /*0026*/ 	.short	(.L_9 - .L_8)
	.align		4
.L_8:
        /*0028*/ 	.word	index@(triton_poi_fused__native_batch_norm_legit_no_training__unsafe_index_add_mul_native_batch_norm_backward_relu_sub_10)
        /*002c*/ 	.word	0x00000000
.L_9:


//--------------------- .nv.info.triton_poi_fused__native_batch_norm_legit_no_training__unsafe_index_add_mul_native_batch_norm_backward_relu_sub_10 --------------------------
	.section	.nv.info.triton_poi_fused__native_batch_norm_legit_no_training__unsafe_index_add_mul_native_batch_norm_backward_relu_sub_10,"",@"SHT_CUDA_INFO"
	.sectionflags	@""
	.align	4


	//----- nvinfo : EIATTR_CUDA_API_VERSION
	.align		4
        /*0000*/ 	.byte	0x04, 0x37
        /*0002*/ 	.short	(.L_11 - .L_10)
.L_10:
        /*0004*/ 	.word	0x0000007c


	//----- nvinfo : EIATTR_KPARAM_INFO
	.align		4
.L_11:
        /*0008*/ 	.byte	0x04, 0x17
        /*000a*/ 	.short	(.L_13 - .L_12)
.L_12:
        /*000c*/ 	.word	0x00000000
        /*0010*/ 	.short	0x0012
        /*0012*/ 	.short	0x0090
        /*0014*/ 	.byte	0x00, 0xf0, 0x11, 0x00


	//----- nvinfo : EIATTR_KPARAM_INFO
	.align		4
.L_13:
        /*0018*/ 	.byte	0x04, 0x17
        /*001a*/ 	.short	(.L_15 - .L_14)
.L_14:
        /*001c*/ 	.word	0x00000000
        /*0020*/ 	.short	0x0011
        /*0022*/ 	.short	0x0088
        /*0024*/ 	.byte	0x00, 0xf4, 0x21, 0x00


	//----- nvinfo : EIATTR_KPARAM_INFO
	.align		4
.L_15:
        /*0028*/ 	.byte	0x04, 0x17
        /*002a*/ 	.short	(.L_17 - .L_16)
.L_16:
        /*002c*/ 	.word	0x00000000
        /*0030*/ 	.short	0x0010
        /*0032*/ 	.short	0x0080
        /*0034*/ 	.byte	0x00, 0xf4, 0x21, 0x00


	//----- nvinfo : EIATTR_KPARAM_INFO
	.align		4
.L_17:
        /*0038*/ 	.byte	0x04, 0x17
        /*003a*/ 	.short	(.L_19 - .L_18)
.L_18:
        /*003c*/ 	.word	0x00000000
        /*0040*/ 	.short	0x000f
        /*0042*/ 	.short	0x0078
        /*0044*/ 	.byte	0x00, 0xf4, 0x21, 0x00


	//----- nvinfo : EIATTR_KPARAM_INFO
	.align		4
.L_19:
        /*0048*/ 	.byte	0x04, 0x17
        /*004a*/ 	.short	(.L_21 - .L_20)
.L_20:
        /*004c*/ 	.word	0x00000000
        /*0050*/ 	.short	0x000e
        /*0052*/ 	.short	0x0070
        /*0054*/ 	.byte	0x00, 0xf4, 0x21, 0x00


	//----- nvinfo : EIATTR_KPARAM_INFO
	.align		4
.L_21:
        /*0058*/ 	.byte	0x04, 0x17
        /*005a*/ 	.short	(.L_23 - .L_22)
.L_22:
        /*005c*/ 	.word	0x00000000
        /*0060*/ 	.short	0x000d
        /*0062*/ 	.short	0x0068
        /*0064*/ 	.byte	0x00, 0xf4, 0x21, 0x00


	//----- nvinfo : EIATTR_KPARAM_INFO
	.align		4
.L_23:
        /*0068*/ 	.byte	0x04, 0x17
        /*006a*/ 	.short	(.L_25 - .L_24)
.L_24:
        /*006c*/ 	.word	0x00000000
        /*0070*/ 	.short	0x000c
        /*0072*/ 	.short	0x0060
        /*0074*/ 	.byte	0x00, 0xf4, 0x21, 0x00


	//----- nvinfo : EIATTR_KPARAM_INFO
	.align		4
.L_25:
        /*0078*/ 	.byte	0x04, 0x17
        /*007a*/ 	.short	(.L_27 - .L_26)
.L_26:
        /*007c*/ 	.word	0x00000000
        /*0080*/ 	.short	0x000b
        /*0082*/ 	.short	0x0058
        /*0084*/ 	.byte	0x00, 0xf4, 0x21, 0x00


	//----- nvinfo : EIATTR_KPARAM_INFO
	.align		4
.L_27:
        /*0088*/ 	.byte	0x04, 0x17
        /*008a*/ 	.short	(.L_29 - .L_28)
.L_28:
        /*008c*/ 	.word	0x00000000
        /*0090*/ 	.short	0x000a
        /*0092*/ 	.short	0x0050
        /*0094*/ 	.byte	0x00, 0xf4, 0x21, 0x00


	//----- nvinfo : EIATTR_KPARAM_INFO
	.align		4
.L_29:
        /*0098*/ 	.byte	0x04, 0x17
        /*009a*/ 	.short	(.L_31 - .L_30)
.L_30:
        /*009c*/ 	.word	0x00000000
        /*00a0*/ 	.short	0x0009
        /*00a2*/ 	.short	0x0048
        /*00a4*/ 	.byte	0x00, 0xf4, 0x21, 0x00


	//----- nvinfo : EIATTR_KPARAM_INFO
	.align		4
.L_31:
        /*00a8*/ 	.byte	0x04, 0x17
        /*00aa*/ 	.short	(.L_33 - .L_32)
.L_32:
        /*00ac*/ 	.word	0x00000000
        /*00b0*/ 	.short	0x0008
        /*00b2*/ 	.short	0x0040
        /*00b4*/ 	.byte	0x00, 0xf4, 0x21, 0x00


	//----- nvinfo : EIATTR_KPARAM_INFO
	.align		4
.L_33:
        /*00b8*/ 	.byte	0x04, 0x17
        /*00ba*/ 	.short	(.L_35 - .L_34)
.L_34:
        /*00bc*/ 	.word	0x00000000
        /*00c0*/ 	.short	0x0007
        /*00c2*/ 	.short	0x0038
        /*00c4*/ 	.byte	0x00, 0xf4, 0x21, 0x00


	//----- nvinfo : EIATTR_KPARAM_INFO
	.align		4
.L_35:
        /*00c8*/ 	.byte	0x04, 0x17
        /*00ca*/ 	.short	(.L_37 - .L_36)
.L_36:
        /*00cc*/ 	.word	0x00000000
        /*00d0*/ 	.short	0x0006
        /*00d2*/ 	.short	0x0030
        /*00d4*/ 	.byte	0x00, 0xf4, 0x21, 0x00


	//----- nvinfo : EIATTR_KPARAM_INFO
	.align		4
.L_37:
        /*00d8*/ 	.byte	0x04, 0x17
        /*00da*/ 	.short	(.L_39 - .L_38)
.L_38:
        /*00dc*/ 	.word	0x00000000
        /*00e0*/ 	.short	0x0005
        /*00e2*/ 	.short	0x0028
        /*00e4*/ 	.byte	0x00, 0xf4, 0x21, 0x00


	//----- nvinfo : EIATTR_KPARAM_INFO
	.align		4
.L_39:
        /*00e8*/ 	.byte	0x04, 0x17
        /*00ea*/ 	.short	(.L_41 - .L_40)
.L_40:
        /*00ec*/ 	.word	0x00000000
        /*00f0*/ 	.short	0x0004
        /*00f2*/ 	.short	0x0020
        /*00f4*/ 	.byte	0x00, 0xf4, 0x21, 0x00


	//----- nvinfo : EIATTR_KPARAM_INFO
	.align		4
.L_41:
        /*00f8*/ 	.byte	0x04, 0x17
        /*00fa*/ 	.short	(.L_43 - .L_42)
.L_42:
        /*00fc*/ 	.word	0x00000000
        /*0100*/ 	.short	0x0003
        /*0102*/ 	.short	0x0018
        /*0104*/ 	.byte	0x00, 0xf4, 0x21, 0x00


	//----- nvinfo : EIATTR_KPARAM_INFO
	.align		4
.L_43:
        /*0108*/ 	.byte	0x04, 0x17
        /*010a*/ 	.short	(.L_45 - .L_44)
.L_44:
        /*010c*/ 	.word	0x00000000
        /*0110*/ 	.short	0x0002
        /*0112*/ 	.short	0x0010
        /*0114*/ 	.byte	0x00, 0xf4, 0x21, 0x00


	//----- nvinfo : EIATTR_KPARAM_INFO
	.align		4
.L_45:
        /*0118*/ 	.byte	0x04, 0x17
        /*011a*/ 	.short	(.L_47 - .L_46)
.L_46:
        /*011c*/ 	.word	0x00000000
        /*0120*/ 	.short	0x0001
        /*0122*/ 	.short	0x0008
        /*0124*/ 	.byte	0x00, 0xf4, 0x21, 0x00


	//----- nvinfo : EIATTR_KPARAM_INFO
	.align		4
.L_47:
        /*0128*/ 	.byte	0x04, 0x17
        /*012a*/ 	.short	(.L_49 - .L_48)
.L_48:
        /*012c*/ 	.word	0x00000000
        /*0130*/ 	.short	0x0000
        /*0132*/ 	.short	0x0000
        /*0134*/ 	.byte	0x00, 0xf4, 0x21, 0x00


	//----- nvinfo : EIATTR_SPARSE_MMA_MASK
	.align		4
.L_49:
        /*0138*/ 	.byte	0x03, 0x50
        /*013a*/ 	.short	0x0000


	//----- nvinfo : EIATTR_MAXREG_COUNT
	.align		4
        /*013c*/ 	.byte	0x03, 0x1b
        /*013e*/ 	.short	0x00ff


	//----- nvinfo : EIATTR_EXIT_INSTR_OFFSETS
	.align		4
        /*0140*/ 	.byte	0x04, 0x1c
        /*0142*/ 	.short	(.L_51 - .L_50)


	//   ....[0]....
.L_50:
        /*0144*/ 	.word	0x00000ce0


	//   ....[1]....
        /*0148*/ 	.word	0x00000d00


	//----- nvinfo : EIATTR_REQNTID
	.align		4
.L_51:
        /*014c*/ 	.byte	0x04, 0x10
        /*014e*/ 	.short	(.L_53 - .L_52)
.L_52:
        /*0150*/ 	.word	0x00000080
        /*0154*/ 	.word	0x00000001
        /*0158*/ 	.word	0x00000001


	//----- nvinfo : EIATTR_CBANK_PARAM_SIZE
	.align		4
.L_53:
        /*015c*/ 	.byte	0x03, 0x19
        /*015e*/ 	.short	0x0094


	//----- nvinfo : EIATTR_PARAM_CBANK
	.align		4
        /*0160*/ 	.byte	0x04, 0x0a
        /*0162*/ 	.short	(.L_55 - .L_54)
	.align		4
.L_54:
        /*0164*/ 	.word	index@(.nv.constant0.triton_poi_fused__native_batch_norm_legit_no_training__unsafe_index_add_mul_native_batch_norm_backward_relu_sub_10)
        /*0168*/ 	.short	0x0210
        /*016a*/ 	.short	0x0094


	//----- nvinfo : EIATTR_SW_WAR
	.align		4
.L_55:
        /*016c*/ 	.byte	0x04, 0x36
        /*016e*/ 	.short	(.L_57 - .L_56)
.L_56:
        /*0170*/ 	.word	0x00000008
.L_57:


//--------------------- .nv.callgraph             --------------------------
	.section	.nv.callgraph,"",@"SHT_CUDA_CALLGRAPH"
	.align	4
	.sectionentsize	8
	.align		4
        /*0000*/ 	.word	0x00000000
	.align		4
        /*0004*/ 	.word	0xffffffff
	.align		4
        /*0008*/ 	.word	0x00000000
	.align		4
        /*000c*/ 	.word	0xfffffffe
	.align		4
        /*0010*/ 	.word	0x00000000
	.align		4
        /*0014*/ 	.word	0xfffffffd
	.align		4
        /*0018*/ 	.word	0x00000000
	.align		4
        /*001c*/ 	.word	0xfffffffc


//--------------------- .nv.constant4             --------------------------
	.section	.nv.constant4,"a",@progbits
	.align	8
	.align		8
.nv.constant4:
        /*0000*/ 	.dword	_$_str
	.align		8
        /*0008*/ 	.dword	_$_str_$_2


//--------------------- .text.triton_poi_fused__native_batch_norm_legit_no_training__unsafe_index_add_mul_native_batch_norm_backward_relu_sub_10 --------------------------
	.section	.text.triton_poi_fused__native_batch_norm_legit_no_training__unsafe_index_add_mul_native_batch_norm_backward_relu_sub_10,"ax",@progbits
	.align	128
        .global         triton_poi_fused__native_batch_norm_legit_no_training__unsafe_index_add_mul_native_batch_norm_backward_relu_sub_10
        .type           triton_poi_fused__native_batch_norm_legit_no_training__unsafe_index_add_mul_native_batch_norm_backward_relu_sub_10,@function
        .size           triton_poi_fused__native_batch_norm_legit_no_training__unsafe_index_add_mul_native_batch_norm_backward_relu_sub_10,(.L_x_1 - triton_poi_fused__native_batch_norm_legit_no_training__unsafe_index_add_mul_native_batch_norm_backward_relu_sub_10)
        .other          triton_poi_fused__native_batch_norm_legit_no_training__unsafe_index_add_mul_native_batch_norm_backward_relu_sub_10,@"STO_CUDA_ENTRY STV_DEFAULT"
triton_poi_fused__native_batch_norm_legit_no_training__unsafe_index_add_mul_native_batch_norm_backward_relu_sub_10:
.text.triton_poi_fused__native_batch_norm_legit_no_training__unsafe_index_add_mul_native_batch_norm_backward_relu_sub_10:
[----:B------:R-:W0:Y:S01]  /*0000*/  LDC R1, c[0x0][0x28] ;  /* 0x00000a00ff017b82 */ /* 0x000e220000000800 */
[----:B------:R-:W1:Y:S07]  /*0010*/  S2R R10, SR_TID.X ;  /* 0x00000000000a7919 */ /* 0x000e6e0000002100 */
[----:B------:R-:W2:Y:S01]  /*0020*/  LDC.64 R4, c[0x0][0x228] ;  /* 0x00008a00ff047b82 */ /* 0x000ea20000000a00 */
[----:B------:R-:W-:Y:S01]  /*0030*/  CS2R R14, SRZ ;  /* 0x00000000000e7805 */ /* 0x000fe2000001ff00 */
[----:B------:R-:W-:Y:S01]  /*0040*/  ULDC.64 UR4, c[0x0][0x208] ;  /* 0x0000820000047ab9 */ /* 0x000fe20000000a00 */
[----:B------:R-:W3:Y:S01]  /*0050*/  S2R R11, SR_CTAID.X ;  /* 0x00000000000b7919 */ /* 0x000ee20000002500 */
[----:B------:R-:W-:Y:S01]  /*0060*/  ULDC.64 UR6, c[0x0][0x238] ;  /* 0x00008e0000067ab9 */ /* 0x000fe20000000a00 */
[----:B------:R-:W-:Y:S01]  /*0070*/  ULDC.64 UR8, c[0x0][0x240] ;  /* 0x0000900000087ab9 */ /* 0x000fe20000000a00 */
[----:B------:R-:W-:-:S02]  /*0080*/  ULDC.64 UR10, c[0x0][0x248] ;  /* 0x00009200000a7ab9 */ /* 0x000fc40000000a00 */
[----:B------:R-:W4:Y:S08]  /*0090*/  LDC.64 R8, c[0x0][0x230] ;  /* 0x00008c00ff087b82 */ /* 0x000f300000000a00 */
[----:B------:R-:W5:Y:S08]  /*00a0*/  LDC.64 R2, c[0x0][0x250] ;  /* 0x00009400ff027b82 */ /* 0x000f700000000a00 */
[----:B------:R-:W2:Y:S01]  /*00b0*/  LDC.64 R20, c[0x0][0x260] ;  /* 0x00009800ff147b82 */ /* 0x000ea20000000a00 */
[----:B-1----:R-:W-:-:S07]  /*00c0*/  LOP3.LUT R10, R10, 0x7f, RZ, 0xc0, !PT ;  /* 0x0000007f0a0a7812 */ /* 0x002fce00078ec0ff */
[----:B------:R-:W1:Y:S01]  /*00d0*/  LDC.64 R16, c[0x0][0x278] ;  /* 0x00009e00ff107b82 */ /* 0x000e620000000a00 */
[----:B---3--:R-:W-:Y:S02]  /*00e0*/  IMAD R11, R11, 0x80, R10 ;  /* 0x000000800b0b7824 */ /* 0x008fe400078e020a */
[----:B------:R-:W-:-:S05]  /*00f0*/  IMAD.MOV.U32 R10, RZ, RZ, RZ ;  /* 0x000000ffff0a7224 */ /* 0x000fca00078e00ff */
[----:B------:R-:W3:Y:S01]  /*0100*/  LDC.64 R26, c[0x0][0x270] ;  /* 0x00009c00ff1a7b82 */ /* 0x000ee20000000a00 */
[C---:B------:R-:W-:Y:S01]  /*0110*/  ISETP.GE.AND P0, PT, R11.reuse, 0xc40, PT ;  /* 0x00000c400b00780c */ /* 0x040fe20003f06270 */
[----:B------:R-:W-:-:S05]  /*0120*/  IMAD.HI R6, R11, -0x6db6db6d, R10 ;  /* 0x924924930b067827 */ /* 0x000fca00078e020a */
[----:B------:R-:W-:-:S04]  /*0130*/  SHF.R.U32.HI R7, RZ, 0x1f, R6 ;  /* 0x0000001fff077819 */ /* 0x000fc80000011606 */
[----:B------:R-:W-:Y:S01]  /*0140*/  LEA.HI.SX32 R7, R6, R7, 0x1d ;  /* 0x0000000706077211 */ /* 0x000fe200078feaff */
[----:B------:R-:W-:-:S04]  /*0150*/  IMAD.MOV.U32 R6, RZ, RZ, RZ ;  /* 0x000000ffff067224 */ /* 0x000fc800078e00ff */
[----:B------:R-:W-:-:S04]  /*0160*/  IMAD.HI R0, R7, -0x6db6db6d, R6 ;  /* 0x9249249307007827 */ /* 0x000fc800078e0206 */
[----:B------:R-:W-:Y:S01]  /*0170*/  IMAD R25, R7, -0xe, R11 ;  /* 0xfffffff207197824 */ /* 0x000fe200078e020b */
[----:B------:R-:W-:-:S03]  /*0180*/  SHF.R.U32.HI R13, RZ, 0x1f, R0 ;  /* 0x0000001fff0d7819 */ /* 0x000fc60000011600 */
[----:B----4-:R-:W-:Y:S01]  /*0190*/  IMAD.WIDE R8, R25, 0x8, R8 ;  /* 0x0000000819087825 */ /* 0x010fe200078e0208 */
[----:B------:R-:W-:-:S05]  /*01a0*/  LEA.HI.SX32 R13, R0, R13, 0x1d ;  /* 0x0000000d000d7211 */ /* 0x000fca00078feaff */
[----:B------:R-:W-:Y:S01]  /*01b0*/  IMAD R18, R13, -0xe, R7 ;  /* 0xfffffff20d127824 */ /* 0x000fe200078e0207 */
[----:B------:R-:W-:-:S03]  /*01c0*/  CS2R R12, SRZ ;  /* 0x00000000000c7805 */ /* 0x000fc6000001ff00 */
[C---:B--2---:R-:W-:Y:S01]  /*01d0*/  IMAD.WIDE R4, R18.reuse, 0x8, R4 ;  /* 0x0000000812047825 */ /* 0x044fe200078e0204 */
[----:B------:R-:W-:Y:S02]  /*01e0*/  CS2R R6, SRZ ;  /* 0x0000000000067805 */ /* 0x000fe4000001ff00 */
[----:B------:R2:W4:Y:S04]  /*01f0*/  @!P0 LDG.E.EL.64 R12, desc[UR4][R8.64] ;  /* 0x00000004080c8981 */ /* 0x000528000c2e1b00 */
[----:B------:R-:W4:Y:S01]  /*0200*/  @!P0 LDG.E.EL.64 R14, desc[UR4][R4.64] ;  /* 0x00000004040e8981 */ /* 0x000f22000c2e1b00 */
[----:B-----5:R-:W-:Y:S02]  /*0210*/  IMAD.WIDE R28, R18, 0x8, R2 ;  /* 0x00000008121c7825 */ /* 0x020fe400078e0202 */
[----:B------:R-:W5:Y:S03]  /*0220*/  LDC.64 R2, c[0x0][0x268] ;  /* 0x00009a00ff027b82 */ /* 0x000f660000000a00 */
[----:B------:R1:W4:Y:S01]  /*0230*/  @!P0 LDG.E.EL.64 R6, desc[UR4][R28.64] ;  /* 0x000000041c068981 */ /* 0x000322000c2e1b00 */
[----:B------:R-:W-:-:S05]  /*0240*/  IMAD.HI R22, R11, 0x5397829d, RZ ;  /* 0x5397829d0b167827 */ /* 0x000fca00078e02ff */
[----:B------:R-:W-:-:S04]  /*0250*/  SHF.R.U32.HI R19, RZ, 0x1f, R22 ;  /* 0x0000001fff137819 */ /* 0x000fc80000011616 */
[----:B------:R-:W-:Y:S01]  /*0260*/  LEA.HI.SX32 R22, R22, R19, 0x1a ;  /* 0x0000001316167211 */ /* 0x000fe200078fd2ff */
[----:B--2---:R-:W-:Y:S01]  /*0270*/  HFMA2.MMA R8, -RZ, RZ, 0, 0 ;  /* 0x00000000ff087435 */ /* 0x004fe200000001ff */
[----:B0-----:R-:W-:Y:S01]  /*0280*/  IMAD.WIDE R20, R25, 0x4, R20 ;  /* 0x0000000419147825 */ /* 0x001fe200078e0214 */
[----:B-1----:R-:W0:Y:S01]  /*0290*/  LDC.64 R28, c[0x0][0x280] ;  /* 0x0000a000ff1c7b82 */ /* 0x002e220000000a00 */
[----:B------:R-:W-:-:S03]  /*02a0*/  LEA.HI R0, R22, R22, RZ, 0x2 ;  /* 0x0000001616007211 */ /* 0x000fc600078f10ff */
[----:B------:R1:W2:Y:S01]  /*02b0*/  @!P0 LDG.E.EL R10, desc[UR4][R20.64] ;  /* 0x00000004140a8981 */ /* 0x0002a2000c2e1900 */
[----:B------:R-:W-:Y:S01]  /*02c0*/  LOP3.LUT R5, R0, 0xfffffffc, RZ, 0xc0, !PT ;  /* 0xfffffffc00057812 */ /* 0x000fe200078ec0ff */
[----:B-----5:R-:W-:-:S04]  /*02d0*/  IMAD.WIDE R18, R18, 0x4, R2 ;  /* 0x0000000412127825 */ /* 0x020fc800078e0202 */
[----:B------:R-:W-:Y:S01]  /*02e0*/  IMAD.IADD R3, R22, 0x1, -R5 ;  /* 0x0000000116037824 */ /* 0x000fe200078e0a05 */
[----:B------:R5:W2:Y:S01]  /*02f0*/  @!P0 LDG.E.EL R8, desc[UR4][R18.64] ;  /* 0x0000000412088981 */ /* 0x000aa2000c2e1900 */
[----:B------:R-:W-:Y:S02]  /*0300*/  IMAD.MOV.U32 R5, RZ, RZ, RZ ;  /* 0x000000ffff057224 */ /* 0x000fe400078e00ff */
[----:B------:R-:W-:-:S04]  /*0310*/  IMAD.WIDE R16, R3, 0x4, R16 ;  /* 0x0000000403107825 */ /* 0x000fc800078e0210 */
[----:B------:R-:W-:Y:S01]  /*0320*/  IMAD R22, R22, 0x31, RZ ;  /* 0x0000003116167824 */ /* 0x000fe200078e02ff */
[----:B------:R1:W2:Y:S01]  /*0330*/  @!P0 LDG.E.EL R5, desc[UR4][R16.64] ;  /* 0x0000000410058981 */ /* 0x0002a2000c2e1900 */
[----:B------:R-:W-:Y:S02]  /*0340*/  IMAD.MOV.U32 R0, RZ, RZ, RZ ;  /* 0x000000ffff007224 */ /* 0x000fe400078e00ff */
[----:B---3--:R-:W-:-:S05]  /*0350*/  IMAD.WIDE R26, R3, 0x4, R26 ;  /* 0x00000004031a7825 */ /* 0x008fca00078e021a */
[----:B------:R3:W2:Y:S01]  /*0360*/  @!P0 LDG.E.EL R0, desc[UR4][R26.64] ;  /* 0x000000041a008981 */ /* 0x0006a2000c2e1900 */
[----:B0-----:R-:W-:-:S04]  /*0370*/  IMAD.WIDE R28, R3, 0x4, R28 ;  /* 0x00000004031c7825 */ /* 0x001fc800078e021c */
[----:B------:R-:W-:Y:S01]  /*0380*/  IMAD.MOV.U32 R24, RZ, RZ, RZ ;  /* 0x000000ffff187224 */ /* 0x000fe200078e00ff */
[----:B----4-:R-:W-:Y:S02]  /*0390*/  IADD3 R9, P1, R12, 0x7, RZ ;  /* 0x000000070c097810 */ /* 0x010fe40007f3e0ff */
[----:B------:R-:W-:Y:S02]  /*03a0*/  IADD3 R23, P3, R14, 0x7, RZ ;  /* 0x000000070e177810 */ /* 0x000fe40007f7e0ff */
[----:B------:R-:W-:-:S03]  /*03b0*/  ISETP.GE.AND P2, PT, R15, RZ, PT ;  /* 0x000000ff0f00720c */ /* 0x000fc60003f46270 */
[----:B------:R-:W-:Y:S01]  /*03c0*/  IMAD.X R2, RZ, RZ, R15, P3 ;  /* 0x000000ffff027224 */ /* 0x000fe200018e060f */
[----:B------:R-:W-:Y:S01]  /*03d0*/  ISETP.GE.AND P3, PT, R13, RZ, PT ;  /* 0x000000ff0d00720c */ /* 0x000fe20003f66270 */
[----:B-1----:R-:W-:Y:S01]  /*03e0*/  IMAD.X R21, RZ, RZ, R13, P1 ;  /* 0x000000ffff157224 */ /* 0x002fe200008e060d */
[----:B-----5:R-:W-:Y:S02]  /*03f0*/  SEL R19, R23, R14, !P2 ;  /* 0x0000000e17137207 */ /* 0x020fe40005000000 */
[----:B------:R-:W-:Y:S02]  /*0400*/  SEL R14, R2, R15, !P2 ;  /* 0x0000000f020e7207 */ /* 0x000fe40005000000 */
[----:B------:R-:W-:Y:S02]  /*0410*/  SHF.R.S32.HI R23, RZ, 0x1f, R22 ;  /* 0x0000001fff177819 */ /* 0x000fe40000011416 */
[----:B------:R-:W-:Y:S02]  /*0420*/  SEL R17, R9, R12, !P3 ;  /* 0x0000000c09117207 */ /* 0x000fe40005800000 */
[----:B------:R-:W-:-:S02]  /*0430*/  IADD3 R9, P2, R6, 0x7, RZ ;  /* 0x0000000706097810 */ /* 0x000fc40007f5e0ff */
[----:B------:R-:W-:Y:S01]  /*0440*/  SEL R15, R21, R13, !P3 ;  /* 0x0000000d150f7207 */ /* 0x000fe20005800000 */
[----:B------:R-:W-:Y:S01]  /*0450*/  IMAD.WIDE.U32 R12, R19, 0x7, R22 ;  /* 0x00000007130c7825 */ /* 0x000fe200078e0016 */
[----:B------:R-:W-:Y:S02]  /*0460*/  ISETP.GE.AND P1, PT, R7, RZ, PT ;  /* 0x000000ff0700720c */ /* 0x000fe40003f26270 */
[----:B------:R-:W-:Y:S01]  /*0470*/  IADD3.X R21, RZ, R7, RZ, P2, !PT ;  /* 0x00000007ff157210 */ /* 0x000fe200017fe4ff */
[----:B------:R-:W-:Y:S01]  /*0480*/  IMAD R19, R14, 0x7, RZ ;  /* 0x000000070e137824 */ /* 0x000fe200078e02ff */
[----:B------:R-:W-:Y:S02]  /*0490*/  IADD3 R20, P3, R22, R17, RZ ;  /* 0x0000001116147210 */ /* 0x000fe40007f7e0ff */
[----:B------:R-:W-:Y:S02]  /*04a0*/  SEL R9, R9, R6, !P1 ;  /* 0x0000000609097207 */ /* 0x000fe40004800000 */
[----:B------:R-:W-:Y:S01]  /*04b0*/  SEL R7, R21, R7, !P1 ;  /* 0x0000000715077207 */ /* 0x000fe20004800000 */
[----:B------:R-:W-:Y:S01]  /*04c0*/  IMAD.IADD R2, R13, 0x1, R19 ;  /* 0x000000010d027824 */ /* 0x000fe200078e0213 */
[----:B------:R-:W-:Y:S01]  /*04d0*/  IADD3 R17, P1, R17, R12, RZ ;  /* 0x0000000c11117210 */ /* 0x000fe20007f3e0ff */
[----:B------:R-:W-:-:S02]  /*04e0*/  IMAD.X R21, R23, 0x1, R15, P3 ;  /* 0x0000000117157824 */ /* 0x000fc400018e060f */
[----:B------:R-:W-:Y:S01]  /*04f0*/  IMAD R7, R7, 0x7, RZ ;  /* 0x0000000707077824 */ /* 0x000fe200078e02ff */
[----:B------:R-:W-:Y:S01]  /*0500*/  IADD3.X R4, R2, R15, RZ, P1, !PT ;  /* 0x0000000f02047210 */ /* 0x000fe20000ffe4ff */
[----:B------:R-:W-:Y:S02]  /*0510*/  IMAD.SHL.U32 R16, R17, 0x4, RZ ;  /* 0x0000000411107824 */ /* 0x000fe400078e00ff */
[----:B------:R-:W-:Y:S01]  /*0520*/  IMAD.WIDE.U32 R20, R9, 0x7, R20 ;  /* 0x0000000709147825 */ /* 0x000fe200078e0014 */
[----:B------:R-:W-:Y:S02]  /*0530*/  SHF.L.U64.HI R17, R17, 0x2, R4 ;  /* 0x0000000211117819 */ /* 0x000fe40000010204 */
[----:B---3--:R-:W-:Y:S01]  /*0540*/  IADD3 R26, P1, R16, UR6, RZ ;  /* 0x00000006101a7c10 */ /* 0x008fe2000ff3e0ff */
[----:B------:R-:W-:Y:S02]  /*0550*/  IMAD.SHL.U32 R13, R20, 0x4, RZ ;  /* 0x00000004140d7824 */ /* 0x000fe400078e00ff */
[----:B------:R-:W-:Y:S01]  /*0560*/  IMAD.IADD R15, R21, 0x1, R7 ;  /* 0x00000001150f7824 */ /* 0x000fe200078e0207 */
[----:B------:R-:W-:-:S02]  /*0570*/  IADD3.X R27, R17, UR7, RZ, P1, !PT ;  /* 0x00000007111b7c10 */ /* 0x000fc40008ffe4ff */
[----:B------:R-:W-:Y:S02]  /*0580*/  IADD3 R14, P1, R13, UR6, RZ ;  /* 0x000000060d0e7c10 */ /* 0x000fe4000ff3e0ff */
[----:B------:R-:W-:Y:S02]  /*0590*/  SHF.L.U64.HI R20, R20, 0x2, R15 ;  /* 0x0000000214147819 */ /* 0x000fe4000001020f */
[----:B------:R-:W-:Y:S02]  /*05a0*/  CS2R R18, SRZ ;  /* 0x0000000000127805 */ /* 0x000fe4000001ff00 */
[----:B------:R-:W-:Y:S01]  /*05b0*/  IADD3.X R15, R20, UR7, RZ, P1, !PT ;  /* 0x00000007140f7c10 */ /* 0x000fe20008ffe4ff */
[----:B------:R-:W-:-:S03]  /*05c0*/  IMAD.MOV.U32 R6, RZ, RZ, RZ ;  /* 0x000000ffff067224 */ /* 0x000fc600078e00ff */
[----:B------:R-:W3:Y:S04]  /*05d0*/  @!P0 LDG.E.EL R18, desc[UR4][R26.64] ;  /* 0x000000041a128981 */ /* 0x000ee8000c2e1900 */
[----:B------:R0:W4:Y:S04]  /*05e0*/  @!P0 LDG.E.EL R19, desc[UR4][R14.64] ;  /* 0x000000040e138981 */ /* 0x000128000c2e1900 */
[----:B------:R1:W5:Y:S01]  /*05f0*/  @!P0 LDG.E.EL R6, desc[UR4][R28.64] ;  /* 0x000000041c068981 */ /* 0x000362000c2e1900 */
[----:B0-----:R-:W0:Y:S01]  /*0600*/  LDC.64 R14, c[0x0][0x258] ;  /* 0x00009600ff0e7b82 */ /* 0x001e220000000a00 */
[----:B-1----:R-:W-:-:S04]  /*0610*/  IADD3 R28, P1, R13, UR8, RZ ;  /* 0x000000080d1c7c10 */ /* 0x002fc8000ff3e0ff */
[----:B------:R-:W-:Y:S02]  /*0620*/  IADD3.X R29, R20, UR9, RZ, P1, !PT ;  /* 0x00000009141d7c10 */ /* 0x000fe40008ffe4ff */
[----:B------:R-:W-:-:S04]  /*0630*/  IADD3 R26, P1, R16, UR8, RZ ;  /* 0x00000008101a7c10 */ /* 0x000fc8000ff3e0ff */
[----:B------:R-:W-:Y:S02]  /*0640*/  IADD3.X R27, R17, UR9, RZ, P1, !PT ;  /* 0x00000009111b7c10 */ /* 0x000fe40008ffe4ff */
[----:B------:R-:W-:-:S04]  /*0650*/  IADD3 R16, P1, R16, UR10, RZ ;  /* 0x0000000a10107c10 */ /* 0x000fc8000ff3e0ff */
[----:B------:R-:W-:-:S05]  /*0660*/  IADD3.X R17, R17, UR11, RZ, P1, !PT ;  /* 0x0000000b11117c10 */ /* 0x000fca0008ffe4ff */
[----:B------:R0:W2:Y:S02]  /*0670*/  @!P0 LDG.E.EL R24, desc[UR4][R16.64] ;  /* 0x0000000410188981 */ /* 0x0000a4000c2e1900 */
[----:B0-----:R-:W-:Y:S01]  /*0680*/  IMAD.WIDE R16, R25, 0x8, R14 ;  /* 0x0000000819107825 */ /* 0x001fe200078e020e */
[----:B------:R-:W-:-:S06]  /*0690*/  CS2R R14, SRZ ;  /* 0x00000000000e7805 */ /* 0x000fcc000001ff00 */
[----:B------:R-:W2:Y:S01]  /*06a0*/  @!P0 LDG.E.EL.64 R14, desc[UR4][R16.64] ;  /* 0x00000004100e8981 */ /* 0x000ea2000c2e1b00 */
[----:B------:R-:W-:Y:S01]  /*06b0*/  IMAD.MOV.U32 R21, RZ, RZ, RZ ;  /* 0x000000ffff157224 */ /* 0x000fe200078e00ff */
[----:B------:R-:W-:Y:S01]  /*06c0*/  MOV R4, RZ ;  /* 0x000000ff00047202 */ /* 0x000fe20000000f00 */
[----:B------:R-:W-:-:S04]  /*06d0*/  IMAD.WIDE.U32 R22, R9, 0x7, R22 ;  /* 0x0000000709167825 */ /* 0x000fc800078e0016 */
[----:B------:R0:W3:Y:S04]  /*06e0*/  @!P0 LDG.E.EL R21, desc[UR4][R26.64] ;  /* 0x000000041a158981 */ /* 0x0000e8000c2e1900 */
[----:B------:R1:W3:Y:S01]  /*06f0*/  @!P0 LDG.E.EL R4, desc[UR4][R28.64] ;  /* 0x000000041c048981 */ /* 0x0002e2000c2e1900 */
[----:B--2---:R-:W-:Y:S02]  /*0700*/  IADD3 R25, P2, R14, 0x7, RZ ;  /* 0x000000070e197810 */ /* 0x004fe40007f5e0ff */
[----:B------:R-:W-:-:S03]  /*0710*/  ISETP.GE.AND P1, PT, R15, RZ, PT ;  /* 0x000000ff0f00720c */ /* 0x000fc60003f26270 */
[----:B0-----:R-:W-:Y:S01]  /*0720*/  IMAD.X R27, RZ, RZ, R15, P2 ;  /* 0x000000ffff1b7224 */ /* 0x001fe200010e060f */
[----:B------:R-:W-:Y:S02]  /*0730*/  SEL R9, R25, R14, !P1 ;  /* 0x0000000e19097207 */ /* 0x000fe40004800000 */
[----:B-1----:R-:W-:Y:S02]  /*0740*/  IADD3 R28, P2, R13, UR10, RZ ;  /* 0x0000000a0d1c7c10 */ /* 0x002fe4000ff5e0ff */
[----:B------:R-:W-:Y:S02]  /*0750*/  SEL R15, R27, R15, !P1 ;  /* 0x0000000f1b0f7207 */ /* 0x000fe40004800000 */
[----:B------:R-:W-:Y:S02]  /*0760*/  IADD3 R14, P1, R9, R22, RZ ;  /* 0x00000016090e7210 */ /* 0x000fe40007f3e0ff */
[----:B------:R-:W-:Y:S02]  /*0770*/  IADD3.X R29, R20, UR11, RZ, P2, !PT ;  /* 0x0000000b141d7c10 */ /* 0x000fe400097fe4ff */
[----:B------:R-:W-:-:S02]  /*0780*/  IADD3 R13, P2, R9, R12, RZ ;  /* 0x0000000c090d7210 */ /* 0x000fc40007f5e0ff */
[----:B------:R-:W-:Y:S02]  /*0790*/  CS2R R26, SRZ ;  /* 0x00000000001a7805 */ /* 0x000fe4000001ff00 */
[C---:B------:R-:W-:Y:S02]  /*07a0*/  IADD3.X R7, R15.reuse, R7, R23, P1, !PT ;  /* 0x000000070f077210 */ /* 0x040fe40000ffe417 */
[C---:B------:R-:W-:Y:S01]  /*07b0*/  SHF.L.U32 R16, R14.reuse, 0x2, RZ ;  /* 0x000000020e107819 */ /* 0x040fe200000006ff */
[----:B------:R-:W-:Y:S01]  /*07c0*/  IMAD.X R2, R15, 0x1, R2, P2 ;  /* 0x000000010f027824 */ /* 0x000fe200010e0602 */
[----:B------:R-:W-:Y:S01]  /*07d0*/  SHF.L.U64.HI R7, R14, 0x2, R7 ;  /* 0x000000020e077819 */ /* 0x000fe20000010207 */
[----:B------:R0:W2:Y:S01]  /*07e0*/  @!P0 LDG.E.EL R27, desc[UR4][R28.64] ;  /* 0x000000041c1b8981 */ /* 0x0000a2000c2e1900 */
[----:B------:R-:W-:Y:S02]  /*07f0*/  IADD3 R14, P1, R16, UR6, RZ ;  /* 0x00000006100e7c10 */ /* 0x000fe4000ff3e0ff */
[----:B------:R-:W-:-:S02]  /*0800*/  IADD3 R12, P2, R16, UR8, RZ ;  /* 0x00000008100c7c10 */ /* 0x000fc4000ff5e0ff */
[----:B------:R-:W-:Y:S02]  /*0810*/  CS2R R22, SRZ ;  /* 0x0000000000167805 */ /* 0x000fe4000001ff00 */
[C---:B------:R-:W-:Y:S02]  /*0820*/  SHF.L.U64.HI R2, R13.reuse, 0x2, R2 ;  /* 0x000000020d027819 */ /* 0x040fe40000010202 */
[----:B------:R-:W-:Y:S01]  /*0830*/  IADD3.X R15, R7, UR7, RZ, P1, !PT ;  /* 0x00000007070f7c10 */ /* 0x000fe20008ffe4ff */
[----:B0-----:R-:W-:Y:S01]  /*0840*/  IMAD.SHL.U32 R28, R13, 0x4, RZ ;  /* 0x000000040d1c7824 */ /* 0x001fe200078e00ff */
[----:B------:R-:W-:Y:S02]  /*0850*/  IADD3.X R13, R7, UR9, RZ, P2, !PT ;  /* 0x00000009070d7c10 */ /* 0x000fe400097fe4ff */
[----:B------:R-:W-:-:S03]  /*0860*/  IADD3 R16, P1, R16, UR10, RZ ;  /* 0x0000000a10107c10 */ /* 0x000fc6000ff3e0ff */
[----:B------:R0:W5:Y:S01]  /*0870*/  @!P0 LDG.E.EL R22, desc[UR4][R12.64] ;  /* 0x000000040c168981 */ /* 0x000162000c2e1900 */
[----:B------:R-:W-:Y:S01]  /*0880*/  IADD3.X R17, R7, UR11, RZ, P1, !PT ;  /* 0x0000000b07117c10 */ /* 0x000fe20008ffe4ff */
[----:B------:R-:W-:Y:S01]  /*0890*/  HFMA2.MMA R25, -RZ, RZ, 0, 0 ;  /* 0x00000000ff197435 */ /* 0x000fe200000001ff */
[----:B------:R-:W-:Y:S02]  /*08a0*/  IMAD.MOV.U32 R20, RZ, RZ, RZ ;  /* 0x000000ffff147224 */ /* 0x000fe400078e00ff */
[----:B------:R-:W-:Y:S01]  /*08b0*/  IMAD.MOV.U32 R9, RZ, RZ, RZ ;  /* 0x000000ffff097224 */ /* 0x000fe200078e00ff */
[----:B0-----:R-:W-:-:S05]  /*08c0*/  IADD3 R12, P1, R28, UR8, RZ ;  /* 0x000000081c0c7c10 */ /* 0x001fca000ff3e0ff */
[----:B------:R0:W5:Y:S01]  /*08d0*/  @!P0 LDG.E.EL R9, desc[UR4][R14.64] ;  /* 0x000000040e098981 */ /* 0x000162000c2e1900 */
[----:B------:R-:W-:-:S03]  /*08e0*/  IADD3.X R13, R2, UR9, RZ, P1, !PT ;  /* 0x00000009020d7c10 */ /* 0x000fc60008ffe4ff */
[----:B------:R1:W5:Y:S04]  /*08f0*/  @!P0 LDG.E.EL R25, desc[UR4][R16.64] ;  /* 0x0000000410198981 */ /* 0x000368000c2e1900 */
[----:B------:R3:W5:Y:S01]  /*0900*/  @!P0 LDG.E.EL R20, desc[UR4][R12.64] ;  /* 0x000000040c148981 */ /* 0x000762000c2e1900 */
[----:B0-----:R-:W-:Y:S01]  /*0910*/  IADD3 R14, P2, R28, UR6, RZ ;  /* 0x000000061c0e7c10 */ /* 0x001fe2000ff5e0ff */
[----:B------:R-:W-:Y:S01]  /*0920*/  IMAD.MOV.U32 R7, RZ, RZ, RZ ;  /* 0x000000ffff077224 */ /* 0x000fe200078e00ff */
[----:B-1----:R-:W0:Y:S02]  /*0930*/  LDC.64 R16, c[0x0][0x218] ;  /* 0x00008600ff107b82 */ /* 0x002e240000000a00 */
[----:B------:R-:W-:-:S06]  /*0940*/  IADD3.X R15, R2, UR7, RZ, P2, !PT ;  /* 0x00000007020f7c10 */ /* 0x000fcc00097fe4ff */
[----:B---3--:R-:W1:Y:S01]  /*0950*/  LDC.64 R12, c[0x0][0x220] ;  /* 0x00008800ff0c7b82 */ /* 0x008e620000000a00 */
[----:B------:R3:W5:Y:S01]  /*0960*/  @!P0 LDG.E.EL R7, desc[UR4][R14.64] ;  /* 0x000000040e078981 */ /* 0x000762000c2e1900 */
[----:B------:R-:W-:-:S04]  /*0970*/  IADD3 R28, P1, R28, UR10, RZ ;  /* 0x0000000a1c1c7c10 */ /* 0x000fc8000ff3e0ff */
[----:B------:R-:W-:Y:S02]  /*0980*/  IADD3.X R29, R2, UR11, RZ, P1, !PT ;  /* 0x0000000b021d7c10 */ /* 0x000fe40008ffe4ff */
[----:B---3--:R-:W3:Y:S03]  /*0990*/  LDC.64 R14, c[0x0][0x210] ;  /* 0x00008400ff0e7b82 */ /* 0x008ee60000000a00 */
[----:B------:R1:W5:Y:S01]  /*09a0*/  @!P0 LDG.E.EL R23, desc[UR4][R28.64] ;  /* 0x000000041c178981 */ /* 0x000362000c2e1900 */
[----:B------:R-:W-:Y:S02]  /*09b0*/  IMAD.MOV.U32 R2, RZ, RZ, RZ ;  /* 0x000000ffff027224 */ /* 0x000fe400078e00ff */
[----:B0-----:R-:W-:-:S05]  /*09c0*/  IMAD.WIDE R16, R11, 0x4, R16 ;  /* 0x000000040b107825 */ /* 0x001fca00078e0210 */
[----:B------:R0:W5:Y:S01]  /*09d0*/  @!P0 LDG.E R2, desc[UR4][R16.64] ;  /* 0x0000000410028981 */ /* 0x000162000c1e1900 */
[C---:B-1----:R-:W-:Y:S02]  /*09e0*/  IMAD.WIDE R28, R11.reuse, 0x4, R12 ;  /* 0x000000040b1c7825 */ /* 0x042fe400078e020c */
[----:B------:R-:W1:Y:S03]  /*09f0*/  LDC.64 R12, c[0x0][0x288] ;  /* 0x0000a200ff0c7b82 */ /* 0x000e660000000a00 */
[----:B------:R-:W5:Y:S01]  /*0a00*/  @!P0 LDG.E R26, desc[UR4][R28.64] ;  /* 0x000000041c1a8981 */ /* 0x000f62000c1e1900 */
[----:B0-----:R-:W-:Y:S01]  /*0a10*/  MOV R16, RZ ;  /* 0x000000ff00107202 */ /* 0x001fe20000000f00 */
[----:B---3--:R-:W-:-:S05]  /*0a20*/  IMAD.WIDE R14, R11, 0x4, R14 ;  /* 0x000000040b0e7825 */ /* 0x008fca00078e020e */
[----:B------:R-:W3:Y:S01]  /*0a30*/  @!P0 LDG.E R16, desc[UR4][R14.64] ;  /* 0x000000040e108981 */ /* 0x000ee2000c1e1900 */
[----:B-1----:R-:W-:-:S04]  /*0a40*/  IMAD.WIDE R12, R3, 0x4, R12 ;  /* 0x00000004030c7825 */ /* 0x002fc800078e020c */
[----:B------:R-:W-:-:S06]  /*0a50*/  IMAD.MOV.U32 R3, RZ, RZ, RZ ;  /* 0x000000ffff037224 */ /* 0x000fcc00078e00ff */
[----:B------:R0:W3:Y:S01]  /*0a60*/  @!P0 LDG.E.EL R3, desc[UR4][R12.64] ;  /* 0x000000040c038981 */ /* 0x0000e2000c2e1900 */
[----:B------:R-:W-:-:S06]  /*0a70*/  FADD R5, R5, 9.9999997473787516356e-06 ;  /* 0x3727c5ac05057421 */ /* 0x000fcc0000000000 */
[----:B------:R-:W1:Y:S01]  /*0a80*/  MUFU.SQRT R5, R5 ;  /* 0x0000000500057308 */ /* 0x000e620000002000 */
[----:B------:R-:W-:Y:S01]  /*0a90*/  FADD R21, R24, R21 ;  /* 0x0000001518157221 */ /* 0x000fe20000000000 */
[----:B0-----:R-:W0:Y:S01]  /*0aa0*/  LDC.64 R12, c[0x0][0x298] ;  /* 0x0000a600ff0c7b82 */ /* 0x001e220000000a00 */
[C---:B-1----:R-:W-:Y:S02]  /*0ab0*/  FSETP.GT.AND P1, PT, R5.reuse, 8.50705917302346158658e+37, PT ;  /* 0x7e8000000500780b */ /* 0x042fe40003f24000 */
[----:B------:R-:W-:Y:S01]  /*0ac0*/  FSETP.GEU.AND P2, PT, R5, 1.175494350822287508e-38, PT ;  /* 0x008000000500780b */ /* 0x000fe20003f4e000 */
[----:B------:R-:W-:-:S10]  /*0ad0*/  FADD R21, R21, R18 ;  /* 0x0000001215157221 */ /* 0x000fd40000000000 */
[----:B------:R-:W-:-:S04]  /*0ae0*/  @P1 FMUL R5, R5, 0.25 ;  /* 0x3e80000005051820 */ /* 0x000fc80000400000 */
[----:B------:R-:W-:-:S06]  /*0af0*/  @!P2 FMUL R5, R5, 16777216 ;  /* 0x4b8000000505a820 */ /* 0x000fcc0000400000 */
[----:B------:R-:W1:Y:S01]  /*0b00*/  MUFU.RCP R5, R5 ;  /* 0x0000000500057308 */ /* 0x000e620000001000 */
[----:B0-----:R-:W-:-:S04]  /*0b10*/  IMAD.WIDE R12, R11, 0x4, R12 ;  /* 0x000000040b0c7825 */ /* 0x001fc800078e020c */
[----:B--2---:R-:W-:-:S04]  /*0b20*/  FADD R4, R27, R4 ;  /* 0x000000041b047221 */ /* 0x004fc80000000000 */
[----:B----4-:R-:W-:Y:S01]  /*0b30*/  FADD R19, R4, R19 ;  /* 0x0000001304137221 */ /* 0x010fe20000000000 */
[----:B------:R-:W-:Y:S02]  /*0b40*/  IMAD.MOV.U32 R4, RZ, RZ, 0x3e800000 ;  /* 0x3e800000ff047424 */ /* 0x000fe400078e00ff */
[----:B-----5:R-:W-:-:S04]  /*0b50*/  FADD R22, R25, R22 ;  /* 0x0000001619167221 */ /* 0x020fc80000000000 */
[----:B------:R-:W-:-:S04]  /*0b60*/  FADD R22, R22, R9 ;  /* 0x0000000916167221 */ /* 0x000fc80000000000 */
[----:B------:R-:W-:-:S04]  /*0b70*/  FADD R22, -R19, R22 ;  /* 0x0000001613167221 */ /* 0x000fc80000000100 */
[----:B------:R-:W-:Y:S01]  /*0b80*/  FFMA R19, R22, R10, R19 ;  /* 0x0000000a16137223 */ /* 0x000fe20000000013 */
[----:B------:R-:W-:-:S04]  /*0b90*/  FADD R20, R23, R20 ;  /* 0x0000001417147221 */ /* 0x000fc80000000000 */
[----:B------:R-:W-:-:S04]  /*0ba0*/  FADD R20, R20, R7 ;  /* 0x0000000714147221 */ /* 0x000fc80000000000 */
[----:B------:R-:W-:-:S04]  /*0bb0*/  FADD R20, -R21, R20 ;  /* 0x0000001415147221 */ /* 0x000fc80000000100 */
[----:B------:R-:W-:-:S04]  /*0bc0*/  FFMA R20, R20, R10, R21 ;  /* 0x0000000a14147223 */ /* 0x000fc80000000015 */
[----:B------:R-:W-:Y:S01]  /*0bd0*/  FADD R20, -R19, R20 ;  /* 0x0000001413147221 */ /* 0x000fe20000000100 */
[----:B------:R-:W-:Y:S01]  /*0be0*/  FADD R7, R26, R2 ;  /* 0x000000021a077221 */ /* 0x000fe20000000000 */
[----:B------:R-:W-:Y:S02]  /*0bf0*/  FSEL R2, R4, 1, P1 ;  /* 0x3f80000004027808 */ /* 0x000fe40000800000 */
[----:B------:R-:W-:Y:S02]  /*0c00*/  FFMA R20, R20, R8, R19 ;  /* 0x0000000814147223 */ /* 0x000fe40000000013 */
[----:B------:R-:W0:Y:S01]  /*0c10*/  LDC.64 R8, c[0x0][0x290] ;  /* 0x0000a400ff087b82 */ /* 0x000e220000000a00 */
[----:B------:R-:W-:Y:S01]  /*0c20*/  @!P2 FMUL R2, R2, 16777216 ;  /* 0x4b8000000202a820 */ /* 0x000fe20000400000 */
[----:B---3--:R-:W-:-:S04]  /*0c30*/  FADD R17, R7, R16 ;  /* 0x0000001007117221 */ /* 0x008fc80000000000 */
[----:B------:R-:W-:Y:S01]  /*0c40*/  FADD R7, R20, R17 ;  /* 0x0000001114077221 */ /* 0x000fe20000000000 */
[----:B-1----:R-:W-:-:S03]  /*0c50*/  FMUL R5, R5, R2 ;  /* 0x0000000205057220 */ /* 0x002fc60000400000 */
[----:B------:R-:W-:-:S04]  /*0c60*/  FADD R7, R7, -R0 ;  /* 0x8000000007077221 */ /* 0x000fc80000000000 */
[----:B------:R-:W-:-:S04]  /*0c70*/  FMUL R0, R7, R5 ;  /* 0x0000000507007220 */ /* 0x000fc80000400000 */
[----:B------:R-:W-:Y:S01]  /*0c80*/  FFMA R0, R0, R6, R3 ;  /* 0x0000000600007223 */ /* 0x000fe20000000003 */
[----:B0-----:R-:W-:-:S04]  /*0c90*/  IMAD.WIDE R8, R11, 0x4, R8 ;  /* 0x000000040b087825 */ /* 0x001fc800078e0208 */
[----:B------:R-:W-:-:S04]  /*0ca0*/  FSETP.GEU.AND P1, PT, R0, RZ, PT ;  /* 0x000000ff0000720b */ /* 0x000fc80003f2e000 */
[----:B------:R-:W-:Y:S01]  /*0cb0*/  FSEL R3, R0, RZ, P1 ;  /* 0x000000ff00037208 */ /* 0x000fe20000800000 */
[----:B------:R0:W-:Y:S04]  /*0cc0*/  @!P0 STG.E desc[UR4][R14.64], R17 ;  /* 0x000000110e008986 */ /* 0x0001e8000c101904 */
[----:B------:R0:W-:Y:S02]  /*0cd0*/  @!P0 STG.E desc[UR4][R8.64], R3 ;  /* 0x0000000308008986 */ /* 0x0001e4000c101904 */
[----:B0-----:R-:W-:Y:S05]  /*0ce0*/  @P0 EXIT ;  /* 0x000000000000094d */ /* 0x001fea0003800000 */
[----:B------:R-:W-:Y:S01]  /*0cf0*/  STG.E desc[UR4][R12.64], R7 ;  /* 0x000000070c007986 */ /* 0x000fe2000c101904 */
[----:B------:R-:W-:Y:S05]  /*0d00*/  EXIT ;  /* 0x000000000000794d */ /* 0x000fea0003800000 */
.L_x_0:
[----:B------:R-:W-:-:S00]  /*0d10*/  BRA `(.L_x_0) ;  /* 0xfffffffc00fc7947 */ /* 0x000fc0000383ffff */
[----:B------:R-:W-:-:S00]  /*0d20*/  NOP ;  /* 0x0000000000007918 */ /* 0x000fc00000000000 */
        /* <DEDUP_REMOVED lines=13> */
.L_x_1:


//--------------------- .nv.global.init           --------------------------
	.section	.nv.global.init,"aw",@progbits
.nv.global.init:
	.type		_$_str,@object
	.size		_$_str,(_$_str_$_2 - _$_str)
_$_str:
        /*0000*/ 	.byte	0x5f, 0x5f, 0x43, 0x55, 0x44, 0x41, 0x5f, 0x46, 0x54, 0x5a, 0x00
	.type		_$_str_$_2,@object
	.size		_$_str_$_2,(.L_1 - _$_str_$_2)
_$_str_$_2:
        /*000b*/ 	.byte	0x5f, 0x5f, 0x43, 0x55, 0x44, 0x41, 0x5f, 0x50, 0x52, 0x45, 0x43, 0x5f, 0x53, 0x51, 0x52, 0x54
        /*001b*/ 	.byte	0x00
.L_1:


//--------------------- .nv.constant0.triton_poi_fused__native_batch_norm_legit_no_training__unsafe_index_add_mul_native_batch_norm_backward_relu_sub_10 --------------------------
	.section	.nv.constant0.triton_poi_fused__native_batch_norm_legit_no_training__unsafe_index_add_mul_native_batch_norm_backward_relu_sub_10,"a",@progbits
	.sectionflags	@""
	.align	4
.nv.constant0.triton_poi_fused__native_batch_norm_legit_no_training__unsafe_index_add_mul_native_batch_norm_backward_relu_sub_10:
	.zero		676
